	.headerflags	@"EF_CUDA_TEXMODE_UNIFIED EF_CUDA_64BIT_ADDRESS EF_CUDA_ACCELERATORS EF_CUDA_SM90 EF_CUDA_VIRTUAL_SM(EF_CUDA_SM90)"
	.elftype	@"ET_EXEC"


//--------------------- .nv.info                  --------------------------
	.section	.nv.info,"",@"SHT_CUDA_INFO"
	.align	4


	//----- nvinfo : EIATTR_REGCOUNT
	.align		4
        /*0000*/ 	.byte	0x04, 0x2f
        /*0002*/ 	.short	(.L_3 - .L_2)
	.align		4
.L_2:
        /*0004*/ 	.word	index@(triton_poi_fused__native_batch_norm_legit_no_training_relu_22)
        /*0008*/ 	.word	0x00000016


	//----- nvinfo : EIATTR_MIN_STACK_SIZE
	.align		4
.L_3:
        /*000c*/ 	.byte	0x04, 0x12
        /*000e*/ 	.short	(.L_5 - .L_4)
	.align		4
.L_4:
        /*0010*/ 	.word	index@(triton_poi_fused__native_batch_norm_legit_no_training_relu_22)
        /*0014*/ 	.word	0x00000000


	//----- nvinfo : EIATTR_FRAME_SIZE
	.align		4
.L_5:
        /*0018*/ 	.byte	0x04, 0x11
        /*001a*/ 	.short	(.L_7 - .L_6)
	.align		4
.L_6:
        /*001c*/ 	.word	index@(triton_poi_fused__native_batch_norm_legit_no_training_relu_22)
        /*0020*/ 	.word	0x00000000


	//----- nvinfo : EIATTR_MIN_STACK_SIZE
	.align		4
.L_7:
        /*0024*/ 	.byte	0x04, 0x12
        /*0026*/ 	.short	(.L_9 - .L_8)
	.align		4
.L_8:
        /*0028*/ 	.word	index@(triton_poi_fused__native_batch_norm_legit_no_training_relu_22)
        /*002c*/ 	.word	0x00000000
.L_9:


//--------------------- .nv.info.triton_poi_fused__native_batch_norm_legit_no_training_relu_22 --------------------------
	.section	.nv.info.triton_poi_fused__native_batch_norm_legit_no_training_relu_22,"",@"SHT_CUDA_INFO"
	.sectionflags	@""
	.align	4


	//----- nvinfo : EIATTR_CUDA_API_VERSION
	.align		4
        /*0000*/ 	.byte	0x04, 0x37
        /*0002*/ 	.short	(.L_11 - .L_10)
.L_10:
        /*0004*/ 	.word	0x0000007c


	//----- nvinfo : EIATTR_KPARAM_INFO
	.align		4
.L_11:
        /*0008*/ 	.byte	0x04, 0x17
        /*000a*/ 	.short	(.L_13 - .L_12)
.L_12:
        /*000c*/ 	.word	0x00000000
        /*0010*/ 	.short	0x0006
        /*0012*/ 	.short	0x0030
        /*0014*/ 	.byte	0x00, 0xf0, 0x11, 0x00


	//----- nvinfo : EIATTR_KPARAM_INFO
	.align		4
.L_13:
        /*0018*/ 	.byte	0x04, 0x17
        /*001a*/ 	.short	(.L_15 - .L_14)
.L_14:
        /*001c*/ 	.word	0x00000000
        /*0020*/ 	.short	0x0005
        /*0022*/ 	.short	0x0028
        /*0024*/ 	.byte	0x00, 0xf4, 0x21, 0x00


	//----- nvinfo : EIATTR_KPARAM_INFO
	.align		4
.L_15:
        /*0028*/ 	.byte	0x04, 0x17
        /*002a*/ 	.short	(.L_17 - .L_16)
.L_16:
        /*002c*/ 	.word	0x00000000
        /*0030*/ 	.short	0x0004
        /*0032*/ 	.short	0x0020
        /*0034*/ 	.byte	0x00, 0xf4, 0x21, 0x00


	//----- nvinfo : EIATTR_KPARAM_INFO
	.align		4
.L_17:
        /*0038*/ 	.byte	0x04, 0x17
        /*003a*/ 	.short	(.L_19 - .L_18)
.L_18:
        /*003c*/ 	.word	0x00000000
        /*0040*/ 	.short	0x0003
        /*0042*/ 	.short	0x0018
        /*0044*/ 	.byte	0x00, 0xf4, 0x21, 0x00


	//----- nvinfo : EIATTR_KPARAM_INFO
	.align		4
.L_19:
        /*0048*/ 	.byte	0x04, 0x17
        /*004a*/ 	.short	(.L_21 - .L_20)
.L_20:
        /*004c*/ 	.word	0x00000000
        /*0050*/ 	.short	0x0002
        /*0052*/ 	.short	0x0010
        /*0054*/ 	.byte	0x00, 0xf4, 0x21, 0x00


	//----- nvinfo : EIATTR_KPARAM_INFO
	.align		4
.L_21:
        /*0058*/ 	.byte	0x04, 0x17
        /*005a*/ 	.short	(.L_23 - .L_22)
.L_22:
        /*005c*/ 	.word	0x00000000
        /*0060*/ 	.short	0x0001
        /*0062*/ 	.short	0x0008
        /*0064*/ 	.byte	0x00, 0xf4, 0x21, 0x00


	//----- nvinfo : EIATTR_KPARAM_INFO
	.align		4
.L_23:
        /*0068*/ 	.byte	0x04, 0x17
        /*006a*/ 	.short	(.L_25 - .L_24)
.L_24:
        /*006c*/ 	.word	0x00000000
        /*0070*/ 	.short	0x0000
        /*0072*/ 	.short	0x0000
        /*0074*/ 	.byte	0x00, 0xf4, 0x21, 0x00


	//----- nvinfo : EIATTR_SPARSE_MMA_MASK
	.align		4
.L_25:
        /*0078*/ 	.byte	0x03, 0x50
        /*007a*/ 	.short	0x0000


	//----- nvinfo : EIATTR_MAXREG_COUNT
	.align		4
        /*007c*/ 	.byte	0x03, 0x1b
        /*007e*/ 	.short	0x00ff


	//----- nvinfo : EIATTR_EXIT_INSTR_OFFSETS
	.align		4
        /*0080*/ 	.byte	0x04, 0x1c
        /*0082*/ 	.short	(.L_27 - .L_26)


	//   ....[0]....
.L_26:
        /*0084*/ 	.word	0x00000410


	//   ....[1]....
        /*0088*/ 	.word	0x00000430


	//----- nvinfo : EIATTR_REQNTID
	.align		4
.L_27:
        /*008c*/ 	.byte	0x04, 0x10
        /*008e*/ 	.short	(.L_29 - .L_28)
.L_28:
        /*0090*/ 	.word	0x00000100
        /*0094*/ 	.word	0x00000001
        /*0098*/ 	.word	0x00000001


	//----- nvinfo : EIATTR_CBANK_PARAM_SIZE
	.align		4
.L_29:
        /*009c*/ 	.byte	0x03, 0x19
        /*009e*/ 	.short	0x0034


	//----- nvinfo : EIATTR_PARAM_CBANK
	.align		4
        /*00a0*/ 	.byte	0x04, 0x0a
        /*00a2*/ 	.short	(.L_31 - .L_30)
	.align		4
.L_30:
        /*00a4*/ 	.word	index@(.nv.constant0.triton_poi_fused__native_batch_norm_legit_no_training_relu_22)
        /*00a8*/ 	.short	0x0210
        /*00aa*/ 	.short	0x0034


	//----- nvinfo : EIATTR_SW_WAR
	.align		4
.L_31:
        /*00ac*/ 	.byte	0x04, 0x36
        /*00ae*/ 	.short	(.L_33 - .L_32)
.L_32:
        /*00b0*/ 	.word	0x00000008
.L_33:


//--------------------- .nv.callgraph             --------------------------
	.section	.nv.callgraph,"",@"SHT_CUDA_CALLGRAPH"
	.align	4
	.sectionentsize	8
	.align		4
        /*0000*/ 	.word	0x00000000
	.align		4
        /*0004*/ 	.word	0xffffffff
	.align		4
        /*0008*/ 	.word	0x00000000
	.align		4
        /*000c*/ 	.word	0xfffffffe
	.align		4
        /*0010*/ 	.word	0x00000000
	.align		4
        /*0014*/ 	.word	0xfffffffd
	.align		4
        /*0018*/ 	.word	0x00000000
	.align		4
        /*001c*/ 	.word	0xfffffffc


//--------------------- .nv.constant4             --------------------------
	.section	.nv.constant4,"a",@progbits
	.align	8
	.align		8
.nv.constant4:
        /*0000*/ 	.dword	_$_str
	.align		8
        /*0008*/ 	.dword	_$_str_$_2


//--------------------- .text.triton_poi_fused__native_batch_norm_legit_no_training_relu_22 --------------------------
	.section	.text.triton_poi_fused__native_batch_norm_legit_no_training_relu_22,"ax",@progbits
	.align	128
        .global         triton_poi_fused__native_batch_norm_legit_no_training_relu_22
        .type           triton_poi_fused__native_batch_norm_legit_no_training_relu_22,@function
        .size           triton_poi_fused__native_batch_norm_legit_no_training_relu_22,(.L_x_1 - triton_poi_fused__native_batch_norm_legit_no_training_relu_22)
        .other          triton_poi_fused__native_batch_norm_legit_no_training_relu_22,@"STO_CUDA_ENTRY STV_DEFAULT"
triton_poi_fused__native_batch_norm_legit_no_training_relu_22:
.text.triton_poi_fused__native_batch_norm_legit_no_training_relu_22:
[----:B------:R-:W0:Y:S01]  /*0000*/  LDC R1, c[0x0][0x28] ;  /* 0x00000a00ff017b82 */ /* 0x000e220000000800 */
[----:B------:R-:W1:Y:S07]  /*0010*/  S2R R0, SR_TID.X ;  /* 0x0000000000007919 */ /* 0x000e6e0000002100 */
[----:B------:R-:W2:Y:S01]  /*0020*/  LDC.64 R8, c[0x0][0x220] ;  /* 0x00008800ff087b82 */ /* 0x000ea20000000a00 */
[----:B------:R-:W-:Y:S01]  /*0030*/  ULDC.64 UR4, c[0x0][0x208] ;  /* 0x0000820000047ab9 */ /* 0x000fe20000000a00 */
[----:B------:R-:W3:Y:S06]  /*0040*/  S2R R3, SR_CTAID.X ;  /* 0x0000000000037919 */ /* 0x000eec0000002500 */
[----:B------:R-:W4:Y:S08]  /*0050*/  LDC.64 R12, c[0x0][0x210] ;  /* 0x00008400ff0c7b82 */ /* 0x000f300000000a00 */
[----:B------:R-:W5:Y:S08]  /*0060*/  LDC.64 R14, c[0x0][0x218] ;  /* 0x00008600ff0e7b82 */ /* 0x000f700000000a00 */
[----:B------:R-:W5:Y:S01]  /*0070*/  LDC.64 R16, c[0x0][0x228] ;  /* 0x00008a00ff107b82 */ /* 0x000f620000000a00 */
[----:B-1----:R-:W-:-:S07]  /*0080*/  SHF.L.U32 R0, R0, 0x1, RZ ;  /* 0x0000000100007819 */ /* 0x002fce00000006ff */
[----:B------:R-:W1:Y:S01]  /*0090*/  LDC.64 R18, c[0x0][0x230] ;  /* 0x00008c00ff127b82 */ /* 0x000e620000000a00 */
[----:B------:R-:W-:-:S04]  /*00a0*/  LOP3.LUT R0, R0, 0x1fe, RZ, 0xc0, !PT ;  /* 0x000001fe00007812 */ /* 0x000fc800078ec0ff */
[----:B---3--:R-:W-:-:S04]  /*00b0*/  LEA R0, R3, R0, 0x9 ;  /* 0x0000000003007211 */ /* 0x008fc800078e48ff */
[C---:B------:R-:W-:Y:S01]  /*00c0*/  ISETP.GE.AND P0, PT, R0.reuse, 0x1a0540, PT ;  /* 0x001a05400000780c */ /* 0x040fe20003f06270 */
[----:B------:R-:W-:-:S05]  /*00d0*/  IMAD.HI R2, R0, 0x66666667, RZ ;  /* 0x6666666700027827 */ /* 0x000fca00078e02ff */
[----:B------:R-:W-:-:S04]  /*00e0*/  SHF.R.U32.HI R3, RZ, 0x1f, R2 ;  /* 0x0000001fff037819 */ /* 0x000fc80000011602 */
[----:B------:R-:W-:-:S05]  /*00f0*/  LEA.HI.SX32 R3, R2, R3, 0x1b ;  /* 0x0000000302037211 */ /* 0x000fca00078fdaff */
[----:B------:R-:W-:Y:S01]  /*0100*/  IMAD R11, R3, -0x50, R0 ;  /* 0xffffffb0030b7824 */ /* 0x000fe200078e0200 */
[----:B------:R-:W-:-:S03]  /*0110*/  CS2R R2, SRZ ;  /* 0x0000000000027805 */ /* 0x000fc6000001ff00 */
[----:B--2---:R-:W-:-:S05]  /*0120*/  IMAD.WIDE R8, R11, 0x4, R8 ;  /* 0x000000040b087825 */ /* 0x004fca00078e0208 */
[----:B------:R2:W3:Y:S01]  /*0130*/  @!P0 LDG.E.EL.64 R2, desc[UR4][R8.64] ;  /* 0x0000000408028981 */ /* 0x0004e2000c2e1b00 */
[----:B------:R-:W-:Y:S02]  /*0140*/  CS2R R4, SRZ ;  /* 0x0000000000047805 */ /* 0x000fe4000001ff00 */
[----:B------:R-:W-:Y:S01]  /*0150*/  CS2R R6, SRZ ;  /* 0x0000000000067805 */ /* 0x000fe2000001ff00 */
[----:B----4-:R-:W-:-:S04]  /*0160*/  IMAD.WIDE R12, R0, 0x4, R12 ;  /* 0x00000004000c7825 */ /* 0x010fc800078e020c */
[C---:B-----5:R-:W-:Y:S01]  /*0170*/  IMAD.WIDE R14, R11.reuse, 0x4, R14 ;  /* 0x000000040b0e7825 */ /* 0x060fe200078e020e */
[----:B------:R-:W4:Y:S01]  /*0180*/  @!P0 LDG.E.64 R4, desc[UR4][R12.64] ;  /* 0x000000040c048981 */ /* 0x000f22000c1e1b00 */
[----:B--2---:R-:W-:Y:S02]  /*0190*/  CS2R R8, SRZ ;  /* 0x0000000000087805 */ /* 0x004fe4000001ff00 */
[C---:B0-----:R-:W-:Y:S01]  /*01a0*/  IMAD.WIDE R16, R11.reuse, 0x4, R16 ;  /* 0x000000040b107825 */ /* 0x041fe200078e0210 */
[----:B------:R0:W4:Y:S03]  /*01b0*/  @!P0 LDG.E.EL.64 R6, desc[UR4][R14.64] ;  /* 0x000000040e068981 */ /* 0x000126000c2e1b00 */
[----:B-1----:R-:W-:Y:S01]  /*01c0*/  IMAD.WIDE R18, R11, 0x4, R18 ;  /* 0x000000040b127825 */ /* 0x002fe200078e0212 */
[----:B------:R-:W-:-:S04]  /*01d0*/  CS2R R10, SRZ ;  /* 0x00000000000a7805 */ /* 0x000fc8000001ff00 */
[----:B------:R-:W2:Y:S04]  /*01e0*/  @!P0 LDG.E.EL.64 R8, desc[UR4][R18.64] ;  /* 0x0000000412088981 */ /* 0x000ea8000c2e1b00 */
[----:B------:R-:W2:Y:S01]  /*01f0*/  @!P0 LDG.E.EL.64 R10, desc[UR4][R16.64] ;  /* 0x00000004100a8981 */ /* 0x000ea2000c2e1b00 */
[----:B0-----:R-:W-:Y:S01]  /*0200*/  HFMA2.MMA R14, -RZ, RZ, 1.625, 0 ;  /* 0x3e800000ff0e7435 */ /* 0x001fe200000001ff */
[----:B---3--:R-:W-:Y:S01]  /*0210*/  FADD R2, R2, 0.0010000000474974513054 ;  /* 0x3a83126f02027421 */ /* 0x008fe20000000000 */
[----:B------:R-:W-:-:S03]  /*0220*/  FADD R3, R3, 0.0010000000474974513054 ;  /* 0x3a83126f03037421 */ /* 0x000fc60000000000 */
[----:B------:R-:W0:Y:S08]  /*0230*/  MUFU.SQRT R12, R2 ;  /* 0x00000002000c7308 */ /* 0x000e300000002000 */
[----:B------:R1:W3:Y:S01]  /*0240*/  MUFU.SQRT R13, R3 ;  /* 0x00000003000d7308 */ /* 0x0002e20000002000 */
[C---:B0-----:R-:W-:Y:S02]  /*0250*/  FSETP.GT.AND P1, PT, R12.reuse, 8.50705917302346158658e+37, PT ;  /* 0x7e8000000c00780b */ /* 0x041fe40003f24000 */
[----:B------:R-:W-:Y:S01]  /*0260*/  FSETP.GEU.AND P3, PT, R12, 1.175494350822287508e-38, PT ;  /* 0x008000000c00780b */ /* 0x000fe20003f6e000 */
[----:B-1----:R-:W0:Y:S01]  /*0270*/  LDC.64 R2, c[0x0][0x238] ;  /* 0x00008e00ff027b82 */ /* 0x002e220000000a00 */
[----:B---3--:R-:W-:-:S02]  /*0280*/  FSETP.GT.AND P2, PT, R13, 8.50705917302346158658e+37, PT ;  /* 0x7e8000000d00780b */ /* 0x008fc40003f44000 */
[----:B------:R-:W-:-:S07]  /*0290*/  FSETP.GEU.AND P4, PT, R13, 1.175494350822287508e-38, PT ;  /* 0x008000000d00780b */ /* 0x000fce0003f8e000 */
[----:B------:R-:W-:-:S04]  /*02a0*/  @P1 FMUL R12, R12, 0.25 ;  /* 0x3e8000000c0c1820 */ /* 0x000fc80000400000 */
[----:B------:R-:W-:Y:S01]  /*02b0*/  @!P3 FMUL R12, R12, 16777216 ;  /* 0x4b8000000c0cb820 */ /* 0x000fe20000400000 */
[----:B------:R-:W-:-:S04]  /*02c0*/  @P2 FMUL R13, R13, 0.25 ;  /* 0x3e8000000d0d2820 */ /* 0x000fc80000400000 */
[----:B------:R-:W-:Y:S01]  /*02d0*/  @!P4 FMUL R13, R13, 16777216 ;  /* 0x4b8000000d0dc820 */ /* 0x000fe20000400000 */
[----:B------:R-:W1:Y:S01]  /*02e0*/  MUFU.RCP R12, R12 ;  /* 0x0000000c000c7308 */ /* 0x000e620000001000 */
[----:B------:R-:W-:-:S07]  /*02f0*/  FSEL R15, R14, 1, P1 ;  /* 0x3f8000000e0f7808 */ /* 0x000fce0000800000 */
[----:B------:R-:W3:Y:S01]  /*0300*/  MUFU.RCP R13, R13 ;  /* 0x0000000d000d7308 */ /* 0x000ee20000001000 */
[----:B------:R-:W-:Y:S01]  /*0310*/  FSEL R14, R14, 1, P2 ;  /* 0x3f8000000e0e7808 */ /* 0x000fe20001000000 */
[----:B------:R-:W-:-:S04]  /*0320*/  @!P3 FMUL R15, R15, 16777216 ;  /* 0x4b8000000f0fb820 */ /* 0x000fc80000400000 */
[----:B------:R-:W-:Y:S01]  /*0330*/  @!P4 FMUL R14, R14, 16777216 ;  /* 0x4b8000000e0ec820 */ /* 0x000fe20000400000 */
[----:B----4-:R-:W-:Y:S01]  /*0340*/  FADD R5, -R7, R5 ;  /* 0x0000000507057221 */ /* 0x010fe20000000100 */
[----:B------:R-:W-:Y:S01]  /*0350*/  FADD R4, -R6, R4 ;  /* 0x0000000406047221 */ /* 0x000fe20000000100 */
[----:B-1----:R-:W-:Y:S01]  /*0360*/  FMUL R15, R12, R15 ;  /* 0x0000000f0c0f7220 */ /* 0x002fe20000400000 */
[----:B---3--:R-:W-:-:S03]  /*0370*/  FMUL R14, R13, R14 ;  /* 0x0000000e0d0e7220 */ /* 0x008fc60000400000 */
[----:B------:R-:W-:Y:S01]  /*0380*/  FMUL R15, R4, R15 ;  /* 0x0000000f040f7220 */ /* 0x000fe20000400000 */
[----:B------:R-:W-:-:S03]  /*0390*/  FMUL R14, R5, R14 ;  /* 0x0000000e050e7220 */ /* 0x000fc60000400000 */
[----:B--2---:R-:W-:Y:S01]  /*03a0*/  FFMA R8, R15, R10, R8 ;  /* 0x0000000a0f087223 */ /* 0x004fe20000000008 */
[----:B------:R-:W-:-:S04]  /*03b0*/  FFMA R9, R14, R11, R9 ;  /* 0x0000000b0e097223 */ /* 0x000fc80000000009 */
[----:B------:R-:W-:Y:S02]  /*03c0*/  FSETP.GEU.AND P1, PT, R8, RZ, PT ;  /* 0x000000ff0800720b */ /* 0x000fe40003f2e000 */
[C---:B------:R-:W-:Y:S01]  /*03d0*/  FSETP.GEU.AND P2, PT, R9.reuse, RZ, PT ;  /* 0x000000ff0900720b */ /* 0x040fe20003f4e000 */
[----:B0-----:R-:W-:Y:S01]  /*03e0*/  IMAD.WIDE R2, R0, 0x4, R2 ;  /* 0x0000000400027825 */ /* 0x001fe200078e0202 */
[----:B------:R-:W-:Y:S02]  /*03f0*/  FSEL R8, R8, RZ, P1 ;  /* 0x000000ff08087208 */ /* 0x000fe40000800000 */
[----:B------:R-:W-:Y:S01]  /*0400*/  FSEL R9, R9, RZ, P2 ;  /* 0x000000ff09097208 */ /* 0x000fe20001000000 */
[----:B------:R-:W-:Y:S08]  /*0410*/  @P0 EXIT ;  /* 0x000000000000094d */ /* 0x000ff00003800000 */
[----:B------:R-:W-:Y:S01]  /*0420*/  STG.E.64 desc[UR4][R2.64], R8 ;  /* 0x0000000802007986 */ /* 0x000fe2000c101b04 */
[----:B------:R-:W-:Y:S05]  /*0430*/  EXIT ;  /* 0x000000000000794d */ /* 0x000fea0003800000 */
.L_x_0:
[----:B------:R-:W-:-:S00]  /*0440*/  BRA `(.L_x_0) ;  /* 0xfffffffc00fc7947 */ /* 0x000fc0000383ffff */
[----:B------:R-:W-:-:S00]  /*0450*/  NOP ;  /* 0x0000000000007918 */ /* 0x000fc00000000000 */
        /* <DEDUP_REMOVED lines=10> */
.L_x_1:


//--------------------- .nv.global.init           --------------------------
	.section	.nv.global.init,"aw",@progbits
.nv.global.init:
	.type		_$_str,@object
	.size		_$_str,(_$_str_$_2 - _$_str)
_$_str:
        /*0000*/ 	.byte	0x5f, 0x5f, 0x43, 0x55, 0x44, 0x41, 0x5f, 0x46, 0x54, 0x5a, 0x00
	.type		_$_str_$_2,@object
	.size		_$_str_$_2,(.L_1 - _$_str_$_2)
_$_str_$_2:
        /*000b*/ 	.byte	0x5f, 0x5f, 0x43, 0x55, 0x44, 0x41, 0x5f, 0x50, 0x52, 0x45, 0x43, 0x5f, 0x53, 0x51, 0x52, 0x54
        /*001b*/ 	.byte	0x00
.L_1:


//--------------------- .nv.constant0.triton_poi_fused__native_batch_norm_legit_no_training_relu_22 --------------------------
	.section	.nv.constant0.triton_poi_fused__native_batch_norm_legit_no_training_relu_22,"a",@progbits
	.sectionflags	@""
	.align	4
.nv.constant0.triton_poi_fused__native_batch_norm_legit_no_training_relu_22:
	.zero		580
